	.headerflags	@"EF_CUDA_TEXMODE_UNIFIED EF_CUDA_64BIT_ADDRESS EF_CUDA_ACCELERATORS EF_CUDA_SM90 EF_CUDA_VIRTUAL_SM(EF_CUDA_SM90)"
	.elftype	@"ET_EXEC"


//--------------------- .nv.info                  --------------------------
	.section	.nv.info,"",@"SHT_CUDA_INFO"
	.align	4


	//----- nvinfo : EIATTR_REGCOUNT
	.align		4
        /*0000*/ 	.byte	0x04, 0x2f
        /*0002*/ 	.short	(.L_1 - .L_0)
	.align		4
.L_0:
        /*0004*/ 	.word	index@(triton_poi_fused__weight_norm_interface_2)
        /*0008*/ 	.word	0x0000000e


	//----- nvinfo : EIATTR_MIN_STACK_SIZE
	.align		4
.L_1:
        /*000c*/ 	.byte	0x04, 0x12
        /*000e*/ 	.short	(.L_3 - .L_2)
	.align		4
.L_2:
        /*0010*/ 	.word	index@(triton_poi_fused__weight_norm_interface_2)
        /*0014*/ 	.word	0x00000000


	//----- nvinfo : EIATTR_FRAME_SIZE
	.align		4
.L_3:
        /*0018*/ 	.byte	0x04, 0x11
        /*001a*/ 	.short	(.L_5 - .L_4)
	.align		4
.L_4:
        /*001c*/ 	.word	index@(triton_poi_fused__weight_norm_interface_2)
        /*0020*/ 	.word	0x00000000


	//----- nvinfo : EIATTR_MIN_STACK_SIZE
	.align		4
.L_5:
        /*0024*/ 	.byte	0x04, 0x12
        /*0026*/ 	.short	(.L_7 - .L_6)
	.align		4
.L_6:
        /*0028*/ 	.word	index@(triton_poi_fused__weight_norm_interface_2)
        /*002c*/ 	.word	0x00000000
.L_7:


//--------------------- .nv.info.triton_poi_fused__weight_norm_interface_2 --------------------------
	.section	.nv.info.triton_poi_fused__weight_norm_interface_2,"",@"SHT_CUDA_INFO"
	.sectionflags	@""
	.align	4


	//----- nvinfo : EIATTR_CUDA_API_VERSION
	.align		4
        /*0000*/ 	.byte	0x04, 0x37
        /*0002*/ 	.short	(.L_9 - .L_8)
.L_8:
        /*0004*/ 	.word	0x0000007c


	//----- nvinfo : EIATTR_KPARAM_INFO
	.align		4
.L_9:
        /*0008*/ 	.byte	0x04, 0x17
        /*000a*/ 	.short	(.L_11 - .L_10)
.L_10:
        /*000c*/ 	.word	0x00000000
        /*0010*/ 	.short	0x0004
        /*0012*/ 	.short	0x0020
        /*0014*/ 	.byte	0x00, 0xf0, 0x11, 0x00


	//----- nvinfo : EIATTR_KPARAM_INFO
	.align		4
.L_11:
        /*0018*/ 	.byte	0x04, 0x17
        /*001a*/ 	.short	(.L_13 - .L_12)
.L_12:
        /*001c*/ 	.word	0x00000000
        /*0020*/ 	.short	0x0003
        /*0022*/ 	.short	0x0018
        /*0024*/ 	.byte	0x00, 0xf4, 0x21, 0x00


	//----- nvinfo : EIATTR_KPARAM_INFO
	.align		4
.L_13:
        /*0028*/ 	.byte	0x04, 0x17
        /*002a*/ 	.short	(.L_15 - .L_14)
.L_14:
        /*002c*/ 	.word	0x00000000
        /*0030*/ 	.short	0x0002
        /*0032*/ 	.short	0x0010
        /*0034*/ 	.byte	0x00, 0xf4, 0x21, 0x00


	//----- nvinfo : EIATTR_KPARAM_INFO
	.align		4
.L_15:
        /*0038*/ 	.byte	0x04, 0x17
        /*003a*/ 	.short	(.L_17 - .L_16)
.L_16:
        /*003c*/ 	.word	0x00000000
        /*0040*/ 	.short	0x0001
        /*0042*/ 	.short	0x0008
        /*0044*/ 	.byte	0x00, 0xf4, 0x21, 0x00


	//----- nvinfo : EIATTR_KPARAM_INFO
	.align		4
.L_17:
        /*0048*/ 	.byte	0x04, 0x17
        /*004a*/ 	.short	(.L_19 - .L_18)
.L_18:
        /*004c*/ 	.word	0x00000000
        /*0050*/ 	.short	0x0000
        /*0052*/ 	.short	0x0000
        /*0054*/ 	.byte	0x00, 0xf4, 0x21, 0x00


	//----- nvinfo : EIATTR_SPARSE_MMA_MASK
	.align		4
.L_19:
        /*0058*/ 	.byte	0x03, 0x50
        /*005a*/ 	.short	0x0000


	//----- nvinfo : EIATTR_MAXREG_COUNT
	.align		4
        /*005c*/ 	.byte	0x03, 0x1b
        /*005e*/ 	.short	0x00ff


	//----- nvinfo : EIATTR_EXIT_INSTR_OFFSETS
	.align		4
        /*0060*/ 	.byte	0x04, 0x1c
        /*0062*/ 	.short	(.L_21 - .L_20)


	//   ....[0]....
.L_20:
        /*0064*/ 	.word	0x00000210


	//   ....[1]....
        /*0068*/ 	.word	0x00000230


	//----- nvinfo : EIATTR_REQNTID
	.align		4
.L_21:
        /*006c*/ 	.byte	0x04, 0x10
        /*006e*/ 	.short	(.L_23 - .L_22)
.L_22:
        /*0070*/ 	.word	0x00000080
        /*0074*/ 	.word	0x00000001
        /*0078*/ 	.word	0x00000001


	//----- nvinfo : EIATTR_CBANK_PARAM_SIZE
	.align		4
.L_23:
        /*007c*/ 	.byte	0x03, 0x19
        /*007e*/ 	.short	0x0024


	//----- nvinfo : EIATTR_PARAM_CBANK
	.align		4
        /*0080*/ 	.byte	0x04, 0x0a
        /*0082*/ 	.short	(.L_25 - .L_24)
	.align		4
.L_24:
        /*0084*/ 	.word	index@(.nv.constant0.triton_poi_fused__weight_norm_interface_2)
        /*0088*/ 	.short	0x0210
        /*008a*/ 	.short	0x0024


	//----- nvinfo : EIATTR_SW_WAR
	.align		4
.L_25:
        /*008c*/ 	.byte	0x04, 0x36
        /*008e*/ 	.short	(.L_27 - .L_26)
.L_26:
        /*0090*/ 	.word	0x00000008
.L_27:


//--------------------- .nv.callgraph             --------------------------
	.section	.nv.callgraph,"",@"SHT_CUDA_CALLGRAPH"
	.align	4
	.sectionentsize	8
	.align		4
        /*0000*/ 	.word	0x00000000
	.align		4
        /*0004*/ 	.word	0xffffffff
	.align		4
        /*0008*/ 	.word	0x00000000
	.align		4
        /*000c*/ 	.word	0xfffffffe
	.align		4
        /*0010*/ 	.word	0x00000000
	.align		4
        /*0014*/ 	.word	0xfffffffd
	.align		4
        /*0018*/ 	.word	0x00000000
	.align		4
        /*001c*/ 	.word	0xfffffffc


//--------------------- .text.triton_poi_fused__weight_norm_interface_2 --------------------------
	.section	.text.triton_poi_fused__weight_norm_interface_2,"ax",@progbits
	.align	128
        .global         triton_poi_fused__weight_norm_interface_2
        .type           triton_poi_fused__weight_norm_interface_2,@function
        .size           triton_poi_fused__weight_norm_interface_2,(.L_x_1 - triton_poi_fused__weight_norm_interface_2)
        .other          triton_poi_fused__weight_norm_interface_2,@"STO_CUDA_ENTRY STV_DEFAULT"
triton_poi_fused__weight_norm_interface_2:
.text.triton_poi_fused__weight_norm_interface_2:
[----:B------:R-:W0:Y:S02]  /*0000*/  LDC R1, c[0x0][0x28] ;  /* 0x00000a00ff017b82 */ /* 0x000e240000000800 */
[----:B------:R-:W1:Y:S01]  /*0010*/  S2R R0, SR_TID.X ;  /* 0x0000000000007919 */ /* 0x000e620000002100 */
[----:B------:R-:W2:Y:S01]  /*0020*/  LDC.64 R6, c[0x0][0x220] ;  /* 0x00008800ff067b82 */ /* 0x000ea20000000a00 */
[----:B------:R-:W-:Y:S01]  /*0030*/  HFMA2.MMA R8, -RZ, RZ, 0, 0 ;  /* 0x00000000ff087435 */ /* 0x000fe200000001ff */
[----:B------:R-:W-:Y:S01]  /*0040*/  ULDC.64 UR4, c[0x0][0x208] ;  /* 0x0000820000047ab9 */ /* 0x000fe20000000a00 */
[----:B------:R-:W3:Y:S05]  /*0050*/  S2R R9, SR_CTAID.X ;  /* 0x0000000000097919 */ /* 0x000eea0000002500 */
[----:B------:R-:W4:Y:S01]  /*0060*/  LDC.64 R4, c[0x0][0x218] ;  /* 0x00008600ff047b82 */ /* 0x000f220000000a00 */
[----:B-1----:R-:W-:-:S04]  /*0070*/  LOP3.LUT R0, R0, 0x7f, RZ, 0xc0, !PT ;  /* 0x0000007f00007812 */ /* 0x002fc800078ec0ff */
[----:B---3--:R-:W-:-:S04]  /*0080*/  LEA R9, R9, R0, 0x7 ;  /* 0x0000000009097211 */ /* 0x008fc800078e38ff */
[C---:B------:R-:W-:Y:S01]  /*0090*/  ISETP.GE.AND P2, PT, R9.reuse, 0xa0, PT ;  /* 0x000000a00900780c */ /* 0x040fe20003f46270 */
[----:B------:R-:W-:-:S05]  /*00a0*/  IMAD.HI R0, R9, 0x66666667, RZ ;  /* 0x6666666709007827 */ /* 0x000fca00078e02ff */
[----:B------:R-:W-:-:S04]  /*00b0*/  SHF.R.S32.HI R3, RZ, 0x1, R0 ;  /* 0x00000001ff037819 */ /* 0x000fc80000011400 */
[----:B------:R-:W-:Y:S02]  /*00c0*/  LEA.HI R11, R0, R3, RZ, 0x1 ;  /* 0x00000003000b7211 */ /* 0x000fe400078f08ff */
[----:B------:R-:W1:Y:S03]  /*00d0*/  LDC.64 R2, c[0x0][0x210] ;  /* 0x00008400ff027b82 */ /* 0x000e660000000a00 */
[----:B--2---:R-:W-:-:S05]  /*00e0*/  IMAD.WIDE R6, R11, 0x4, R6 ;  /* 0x000000040b067825 */ /* 0x004fca00078e0206 */
[----:B------:R2:W3:Y:S01]  /*00f0*/  @!P2 LDG.E.EL R8, desc[UR4][R6.64] ;  /* 0x000000040608a981 */ /* 0x0004e2000c2e1900 */
[----:B----4-:R-:W-:Y:S01]  /*0100*/  IMAD.WIDE R4, R11, 0x4, R4 ;  /* 0x000000040b047825 */ /* 0x010fe200078e0204 */
[----:B------:R-:W-:Y:S01]  /*0110*/  MOV R11, RZ ;  /* 0x000000ff000b7202 */ /* 0x000fe20000000f00 */
[----:B------:R-:W-:-:S05]  /*0120*/  HFMA2.MMA R0, -RZ, RZ, 0, 0 ;  /* 0x00000000ff007435 */ /* 0x000fca00000001ff */
[----:B------:R4:W5:Y:S01]  /*0130*/  @!P2 LDG.E.EL R11, desc[UR4][R4.64] ;  /* 0x00000004040ba981 */ /* 0x000962000c2e1900 */
[----:B--2---:R-:W4:Y:S01]  /*0140*/  LDC.64 R6, c[0x0][0x228] ;  /* 0x00008a00ff067b82 */ /* 0x004f220000000a00 */
[----:B-1----:R-:W-:-:S05]  /*0150*/  IMAD.WIDE R2, R9, 0x4, R2 ;  /* 0x0000000409027825 */ /* 0x002fca00078e0202 */
[----:B------:R-:W2:Y:S01]  /*0160*/  @!P2 LDG.E R0, desc[UR4][R2.64] ;  /* 0x000000040200a981 */ /* 0x000ea2000c1e1900 */
[----:B----4-:R-:W-:Y:S01]  /*0170*/  IMAD.WIDE R4, R9, 0x4, R6 ;  /* 0x0000000409047825 */ /* 0x010fe200078e0206 */
[C---:B---3--:R-:W-:Y:S02]  /*0180*/  FSETP.GT.AND P0, PT, |R8|.reuse, 8.50705917302346158658e+37, PT ;  /* 0x7e8000000800780b */ /* 0x048fe40003f04200 */
[----:B------:R-:W-:-:S11]  /*0190*/  FSETP.GEU.AND P1, PT, |R8|, 1.175494350822287508e-38, PT ;  /* 0x008000000800780b */ /* 0x000fd60003f2e200 */
[----:B------:R-:W-:Y:S01]  /*01a0*/  @P0 FMUL R8, R8, 0.25 ;  /* 0x3e80000008080820 */ /* 0x000fe20000400000 */
[----:B-----5:R-:W-:-:S03]  /*01b0*/  @P0 FMUL R11, R11, 0.25 ;  /* 0x3e8000000b0b0820 */ /* 0x020fc60000400000 */
[----:B------:R-:W-:Y:S01]  /*01c0*/  @!P1 FMUL R8, R8, 16777216 ;  /* 0x4b80000008089820 */ /* 0x000fe20000400000 */
[----:B------:R-:W-:-:S05]  /*01d0*/  @!P1 FMUL R11, R11, 16777216 ;  /* 0x4b8000000b0b9820 */ /* 0x000fca0000400000 */
[----:B------:R-:W1:Y:S02]  /*01e0*/  MUFU.RCP R8, R8 ;  /* 0x0000000800087308 */ /* 0x000e640000001000 */
[----:B-1----:R-:W-:-:S04]  /*01f0*/  FMUL R11, R8, R11 ;  /* 0x0000000b080b7220 */ /* 0x002fc80000400000 */
[----:B--2---:R-:W-:Y:S01]  /*0200*/  FMUL R11, R11, R0 ;  /* 0x000000000b0b7220 */ /* 0x004fe20000400000 */
[----:B------:R-:W-:Y:S06]  /*0210*/  @P2 EXIT ;  /* 0x000000000000294d */ /* 0x000fec0003800000 */
[----:B------:R-:W-:Y:S01]  /*0220*/  STG.E desc[UR4][R4.64], R11 ;  /* 0x0000000b04007986 */ /* 0x000fe2000c101904 */
[----:B------:R-:W-:Y:S05]  /*0230*/  EXIT ;  /* 0x000000000000794d */ /* 0x000fea0003800000 */
.L_x_0:
[----:B------:R-:W-:-:S00]  /*0240*/  BRA `(.L_x_0) ;  /* 0xfffffffc00fc7947 */ /* 0x000fc0000383ffff */
[----:B------:R-:W-:-:S00]  /*0250*/  NOP ;  /* 0x0000000000007918 */ /* 0x000fc00000000000 */
        /* <DEDUP_REMOVED lines=10> */
.L_x_1:


//--------------------- .nv.constant0.triton_poi_fused__weight_norm_interface_2 --------------------------
	.section	.nv.constant0.triton_poi_fused__weight_norm_interface_2,"a",@progbits
	.sectionflags	@""
	.align	4
.nv.constant0.triton_poi_fused__weight_norm_interface_2:
	.zero		564
